	.headerflags	@"EF_CUDA_TEXMODE_UNIFIED EF_CUDA_64BIT_ADDRESS EF_CUDA_ACCELERATORS EF_CUDA_SM90 EF_CUDA_VIRTUAL_SM(EF_CUDA_SM90)"
	.elftype	@"ET_EXEC"


//--------------------- .nv.info                  --------------------------
	.section	.nv.info,"",@"SHT_CUDA_INFO"
	.align	4


	//----- nvinfo : EIATTR_REGCOUNT
	.align		4
        /*0000*/ 	.byte	0x04, 0x2f
        /*0002*/ 	.short	(.L_3 - .L_2)
	.align		4
.L_2:
        /*0004*/ 	.word	index@(triton_poi_fused_add_div_mean_pow_sqrt_0)
        /*0008*/ 	.word	0x00000013


	//----- nvinfo : EIATTR_MIN_STACK_SIZE
	.align		4
.L_3:
        /*000c*/ 	.byte	0x04, 0x12
        /*000e*/ 	.short	(.L_5 - .L_4)
	.align		4
.L_4:
        /*0010*/ 	.word	index@(triton_poi_fused_add_div_mean_pow_sqrt_0)
        /*0014*/ 	.word	0x00000000


	//----- nvinfo : EIATTR_FRAME_SIZE
	.align		4
.L_5:
        /*0018*/ 	.byte	0x04, 0x11
        /*001a*/ 	.short	(.L_7 - .L_6)
	.align		4
.L_6:
        /*001c*/ 	.word	index@(triton_poi_fused_add_div_mean_pow_sqrt_0)
        /*0020*/ 	.word	0x00000000


	//----- nvinfo : EIATTR_MIN_STACK_SIZE
	.align		4
.L_7:
        /*0024*/ 	.byte	0x04, 0x12
        /*0026*/ 	.short	(.L_9 - .L_8)
	.align		4
.L_8:
        /*0028*/ 	.word	index@(triton_poi_fused_add_div_mean_pow_sqrt_0)
        /*002c*/ 	.word	0x00000000
.L_9:


//--------------------- .nv.info.triton_poi_fused_add_div_mean_pow_sqrt_0 --------------------------
	.section	.nv.info.triton_poi_fused_add_div_mean_pow_sqrt_0,"",@"SHT_CUDA_INFO"
	.sectionflags	@""
	.align	4


	//----- nvinfo : EIATTR_CUDA_API_VERSION
	.align		4
        /*0000*/ 	.byte	0x04, 0x37
        /*0002*/ 	.short	(.L_11 - .L_10)
.L_10:
        /*0004*/ 	.word	0x0000007c


	//----- nvinfo : EIATTR_KPARAM_INFO
	.align		4
.L_11:
        /*0008*/ 	.byte	0x04, 0x17
        /*000a*/ 	.short	(.L_13 - .L_12)
.L_12:
        /*000c*/ 	.word	0x00000000
        /*0010*/ 	.short	0x0002
        /*0012*/ 	.short	0x0010
        /*0014*/ 	.byte	0x00, 0xf0, 0x11, 0x00


	//----- nvinfo : EIATTR_KPARAM_INFO
	.align		4
.L_13:
        /*0018*/ 	.byte	0x04, 0x17
        /*001a*/ 	.short	(.L_15 - .L_14)
.L_14:
        /*001c*/ 	.word	0x00000000
        /*0020*/ 	.short	0x0001
        /*0022*/ 	.short	0x0008
        /*0024*/ 	.byte	0x00, 0xf4, 0x21, 0x00


	//----- nvinfo : EIATTR_KPARAM_INFO
	.align		4
.L_15:
        /*0028*/ 	.byte	0x04, 0x17
        /*002a*/ 	.short	(.L_17 - .L_16)
.L_16:
        /*002c*/ 	.word	0x00000000
        /*0030*/ 	.short	0x0000
        /*0032*/ 	.short	0x0000
        /*0034*/ 	.byte	0x00, 0xf4, 0x21, 0x00


	//----- nvinfo : EIATTR_SPARSE_MMA_MASK
	.align		4
.L_17:
        /*0038*/ 	.byte	0x03, 0x50
        /*003a*/ 	.short	0x0000


	//----- nvinfo : EIATTR_MAXREG_COUNT
	.align		4
        /*003c*/ 	.byte	0x03, 0x1b
        /*003e*/ 	.short	0x00ff


	//----- nvinfo : EIATTR_EXIT_INSTR_OFFSETS
	.align		4
        /*0040*/ 	.byte	0x04, 0x1c
        /*0042*/ 	.short	(.L_19 - .L_18)


	//   ....[0]....
.L_18:
        /*0044*/ 	.word	0x00000320


	//   ....[1]....
        /*0048*/ 	.word	0x00000340


	//----- nvinfo : EIATTR_REQNTID
	.align		4
.L_19:
        /*004c*/ 	.byte	0x04, 0x10
        /*004e*/ 	.short	(.L_21 - .L_20)
.L_20:
        /*0050*/ 	.word	0x00000080
        /*0054*/ 	.word	0x00000001
        /*0058*/ 	.word	0x00000001


	//----- nvinfo : EIATTR_CBANK_PARAM_SIZE
	.align		4
.L_21:
        /*005c*/ 	.byte	0x03, 0x19
        /*005e*/ 	.short	0x0014


	//----- nvinfo : EIATTR_PARAM_CBANK
	.align		4
        /*0060*/ 	.byte	0x04, 0x0a
        /*0062*/ 	.short	(.L_23 - .L_22)
	.align		4
.L_22:
        /*0064*/ 	.word	index@(.nv.constant0.triton_poi_fused_add_div_mean_pow_sqrt_0)
        /*0068*/ 	.short	0x0210
        /*006a*/ 	.short	0x0014


	//----- nvinfo : EIATTR_SW_WAR
	.align		4
.L_23:
        /*006c*/ 	.byte	0x04, 0x36
        /*006e*/ 	.short	(.L_25 - .L_24)
.L_24:
        /*0070*/ 	.word	0x00000008
.L_25:


//--------------------- .nv.callgraph             --------------------------
	.section	.nv.callgraph,"",@"SHT_CUDA_CALLGRAPH"
	.align	4
	.sectionentsize	8
	.align		4
        /*0000*/ 	.word	0x00000000
	.align		4
        /*0004*/ 	.word	0xffffffff
	.align		4
        /*0008*/ 	.word	0x00000000
	.align		4
        /*000c*/ 	.word	0xfffffffe
	.align		4
        /*0010*/ 	.word	0x00000000
	.align		4
        /*0014*/ 	.word	0xfffffffd
	.align		4
        /*0018*/ 	.word	0x00000000
	.align		4
        /*001c*/ 	.word	0xfffffffc


//--------------------- .nv.constant4             --------------------------
	.section	.nv.constant4,"a",@progbits
	.align	8
	.align		8
.nv.constant4:
        /*0000*/ 	.dword	_$_str
	.align		8
        /*0008*/ 	.dword	_$_str_$_2


//--------------------- .text.triton_poi_fused_add_div_mean_pow_sqrt_0 --------------------------
	.section	.text.triton_poi_fused_add_div_mean_pow_sqrt_0,"ax",@progbits
	.align	128
        .global         triton_poi_fused_add_div_mean_pow_sqrt_0
        .type           triton_poi_fused_add_div_mean_pow_sqrt_0,@function
        .size           triton_poi_fused_add_div_mean_pow_sqrt_0,(.L_x_1 - triton_poi_fused_add_div_mean_pow_sqrt_0)
        .other          triton_poi_fused_add_div_mean_pow_sqrt_0,@"STO_CUDA_ENTRY STV_DEFAULT"
triton_poi_fused_add_div_mean_pow_sqrt_0:
.text.triton_poi_fused_add_div_mean_pow_sqrt_0:
[----:B------:R-:W0:Y:S02]  /*0000*/  LDC R1, c[0x0][0x28] ;  /* 0x00000a00ff017b82 */ /* 0x000e240000000800 */
[----:B------:R-:W1:Y:S01]  /*0010*/  S2R R5, SR_TID.X ;  /* 0x0000000000057919 */ /* 0x000e620000002100 */
[----:B------:R-:W2:Y:S01]  /*0020*/  LDC.64 R2, c[0x0][0x210] ;  /* 0x00008400ff027b82 */ /* 0x000ea20000000a00 */
[----:B------:R-:W-:Y:S01]  /*0030*/  ULDC.64 UR4, c[0x0][0x208] ;  /* 0x0000820000047ab9 */ /* 0x000fe20000000a00 */
[----:B------:R-:W3:Y:S01]  /*0040*/  S2R R0, SR_CTAID.X ;  /* 0x0000000000007919 */ /* 0x000ee20000002500 */
[----:B-1----:R-:W-:Y:S02]  /*0050*/  LOP3.LUT R5, R5, 0x7f, RZ, 0xc0, !PT ;  /* 0x0000007f05057812 */ /* 0x002fe400078ec0ff */
[----:B---3--:R-:W-:Y:S02]  /*0060*/  SHF.R.S32.HI R4, RZ, 0x18, R0 ;  /* 0x00000018ff047819 */ /* 0x008fe40000011400 */
[----:B------:R-:W-:Y:S02]  /*0070*/  LEA R5, R0, R5, 0x7 ;  /* 0x0000000500057211 */ /* 0x000fe400078e38ff */
[----:B------:R-:W-:-:S02]  /*0080*/  SGXT R0, R4, 0x1 ;  /* 0x000000010400781a */ /* 0x000fc40000000200 */
[----:B------:R-:W-:Y:S02]  /*0090*/  ISETP.GE.AND P2, PT, R5, 0x100, PT ;  /* 0x000001000500780c */ /* 0x000fe40003f46270 */
[CC--:B------:R-:W-:Y:S02]  /*00a0*/  LEA.HI R4, R0.reuse, R5.reuse, RZ, 0x4 ;  /* 0x0000000500047211 */ /* 0x0c0fe400078f20ff */
[----:B------:R-:W-:Y:S02]  /*00b0*/  LEA.HI R0, R0, R5, RZ, 0x6 ;  /* 0x0000000500007211 */ /* 0x000fe400078f30ff */
[----:B------:R-:W-:Y:S02]  /*00c0*/  LOP3.LUT R4, R4, 0xfffffff0, RZ, 0xc0, !PT ;  /* 0xfffffff004047812 */ /* 0x000fe400078ec0ff */
[----:B------:R-:W-:-:S04]  /*00d0*/  LOP3.LUT R0, R0, 0xffffffc0, RZ, 0xc0, !PT ;  /* 0xffffffc000007812 */ /* 0x000fc800078ec0ff */
[----:B------:R-:W-:Y:S01]  /*00e0*/  IADD3 R11, R0, R5, -R4 ;  /* 0x00000005000b7210 */ /* 0x000fe20007ffe804 */
[----:B------:R-:W-:Y:S01]  /*00f0*/  HFMA2.MMA R4, -RZ, RZ, 0, 0 ;  /* 0x00000000ff047435 */ /* 0x000fe200000001ff */
[----:B------:R-:W-:Y:S02]  /*0100*/  MOV R0, RZ ;  /* 0x000000ff00007202 */ /* 0x000fe40000000f00 */
[----:B------:R-:W-:Y:S01]  /*0110*/  IADD3 R9, R11, 0x10, RZ ;  /* 0x000000100b097810 */ /* 0x000fe20007ffe0ff */
[----:B------:R-:W-:Y:S01]  /*0120*/  HFMA2.MMA R14, -RZ, RZ, 0, 0 ;  /* 0x00000000ff0e7435 */ /* 0x000fe200000001ff */
[C---:B------:R-:W-:Y:S02]  /*0130*/  VIADD R13, R11.reuse, 0x20 ;  /* 0x000000200b0d7836 */ /* 0x040fe40000000000 */
[----:B--2---:R-:W-:-:S04]  /*0140*/  IMAD.WIDE R6, R11, 0x4, R2 ;  /* 0x000000040b067825 */ /* 0x004fc800078e0202 */
[--C-:B------:R-:W-:Y:S01]  /*0150*/  IMAD.WIDE R8, R9, 0x4, R2.reuse ;  /* 0x0000000409087825 */ /* 0x100fe200078e0202 */
[----:B------:R-:W-:Y:S01]  /*0160*/  IADD3 R15, R11, 0x30, RZ ;  /* 0x000000300b0f7810 */ /* 0x000fe20007ffe0ff */
[----:B------:R1:W2:Y:S04]  /*0170*/  @!P2 LDG.E.EL R0, desc[UR4][R6.64] ;  /* 0x000000040600a981 */ /* 0x0002a8000c2e1900 */
[----:B------:R-:W3:Y:S01]  /*0180*/  @!P2 LDG.E.EL R4, desc[UR4][R8.64] ;  /* 0x000000040804a981 */ /* 0x000ee2000c2e1900 */
[----:B------:R-:W-:-:S04]  /*0190*/  IMAD.WIDE R10, R13, 0x4, R2 ;  /* 0x000000040d0a7825 */ /* 0x000fc800078e0202 */
[----:B------:R-:W-:Y:S01]  /*01a0*/  IMAD.MOV.U32 R16, RZ, RZ, RZ ;  /* 0x000000ffff107224 */ /* 0x000fe200078e00ff */
[----:B------:R-:W4:Y:S01]  /*01b0*/  @!P2 LDG.E.EL R14, desc[UR4][R10.64] ;  /* 0x000000040a0ea981 */ /* 0x000f22000c2e1900 */
[--C-:B------:R-:W-:Y:S01]  /*01c0*/  IMAD.WIDE R12, R15, 0x4, R2.reuse ;  /* 0x000000040f0c7825 */ /* 0x100fe200078e0202 */
[----:B-1----:R-:W1:Y:S04]  /*01d0*/  LDC.64 R6, c[0x0][0x218] ;  /* 0x00008600ff067b82 */ /* 0x002e680000000a00 */
[----:B------:R-:W5:Y:S01]  /*01e0*/  @!P2 LDG.E.EL R16, desc[UR4][R12.64] ;  /* 0x000000040c10a981 */ /* 0x000f62000c2e1900 */
[----:B------:R-:W-:Y:S01]  /*01f0*/  MOV R15, RZ ;  /* 0x000000ff000f7202 */ /* 0x000fe20000000f00 */
[----:B------:R-:W-:-:S05]  /*0200*/  IMAD.WIDE R2, R5, 0x4, R2 ;  /* 0x0000000405027825 */ /* 0x000fca00078e0202 */
[----:B------:R1:W5:Y:S02]  /*0210*/  @!P2 LDG.E R15, desc[UR4][R2.64] ;  /* 0x00000004020fa981 */ /* 0x000364000c1e1900 */
[----:B-1----:R-:W-:-:S04]  /*0220*/  IMAD.WIDE R2, R5, 0x4, R6 ;  /* 0x0000000405027825 */ /* 0x002fc800078e0206 */
[----:B---3--:R-:W-:-:S04]  /*0230*/  FMUL R9, R4, R4 ;  /* 0x0000000404097220 */ /* 0x008fc80000400000 */
[----:B--2---:R-:W-:Y:S01]  /*0240*/  FFMA R9, R0, R0, R9 ;  /* 0x0000000000097223 */ /* 0x004fe20000000009 */
[----:B------:R-:W-:-:S03]  /*0250*/  HFMA2.MMA R0, -RZ, RZ, 1.625, 0 ;  /* 0x3e800000ff007435 */ /* 0x000fc600000001ff */
[----:B----4-:R-:W-:-:S04]  /*0260*/  FFMA R9, R14, R14, R9 ;  /* 0x0000000e0e097223 */ /* 0x010fc80000000009 */
[----:B-----5:R-:W-:-:S04]  /*0270*/  FFMA R9, R16, R16, R9 ;  /* 0x0000001010097223 */ /* 0x020fc80000000009 */
[----:B------:R-:W-:-:S04]  /*0280*/  FFMA R9, R9, R0, 9.9999999392252902908e-09 ;  /* 0x322bcc7709097423 */ /* 0x000fc80000000000 */
[----:B------:R-:W1:Y:S02]  /*0290*/  MUFU.SQRT R0, R9 ;  /* 0x0000000900007308 */ /* 0x000e640000002000 */
[C---:B-1----:R-:W-:Y:S02]  /*02a0*/  FSETP.GT.AND P0, PT, R0.reuse, 8.50705917302346158658e+37, PT ;  /* 0x7e8000000000780b */ /* 0x042fe40003f04000 */
[----:B------:R-:W-:-:S11]  /*02b0*/  FSETP.GEU.AND P1, PT, R0, 1.175494350822287508e-38, PT ;  /* 0x008000000000780b */ /* 0x000fd60003f2e000 */
[----:B------:R-:W-:-:S04]  /*02c0*/  @P0 FMUL R0, R0, 0.25 ;  /* 0x3e80000000000820 */ /* 0x000fc80000400000 */
[----:B------:R-:W-:-:S06]  /*02d0*/  @!P1 FMUL R0, R0, 16777216 ;  /* 0x4b80000000009820 */ /* 0x000fcc0000400000 */
[----:B------:R-:W1:Y:S01]  /*02e0*/  MUFU.RCP R0, R0 ;  /* 0x0000000000007308 */ /* 0x000e620000001000 */
[----:B------:R-:W-:-:S04]  /*02f0*/  @P0 FMUL R15, R15, 0.25 ;  /* 0x3e8000000f0f0820 */ /* 0x000fc80000400000 */
[----:B------:R-:W-:-:S04]  /*0300*/  @!P1 FMUL R15, R15, 16777216 ;  /* 0x4b8000000f0f9820 */ /* 0x000fc80000400000 */
[----:B-1----:R-:W-:Y:S01]  /*0310*/  FMUL R15, R0, R15 ;  /* 0x0000000f000f7220 */ /* 0x002fe20000400000 */
[----:B------:R-:W-:Y:S06]  /*0320*/  @P2 EXIT ;  /* 0x000000000000294d */ /* 0x000fec0003800000 */
[----:B------:R-:W-:Y:S01]  /*0330*/  STG.E desc[UR4][R2.64], R15 ;  /* 0x0000000f02007986 */ /* 0x000fe2000c101904 */
[----:B------:R-:W-:Y:S05]  /*0340*/  EXIT ;  /* 0x000000000000794d */ /* 0x000fea0003800000 */
.L_x_0:
[----:B------:R-:W-:-:S00]  /*0350*/  BRA `(.L_x_0) ;  /* 0xfffffffc00fc7947 */ /* 0x000fc0000383ffff */
[----:B------:R-:W-:-:S00]  /*0360*/  NOP ;  /* 0x0000000000007918 */ /* 0x000fc00000000000 */
        /* <DEDUP_REMOVED lines=9> */
.L_x_1:


//--------------------- .nv.global.init           --------------------------
	.section	.nv.global.init,"aw",@progbits
.nv.global.init:
	.type		_$_str,@object
	.size		_$_str,(_$_str_$_2 - _$_str)
_$_str:
        /*0000*/ 	.byte	0x5f, 0x5f, 0x43, 0x55, 0x44, 0x41, 0x5f, 0x46, 0x54, 0x5a, 0x00
	.type		_$_str_$_2,@object
	.size		_$_str_$_2,(.L_1 - _$_str_$_2)
_$_str_$_2:
        /*000b*/ 	.byte	0x5f, 0x5f, 0x43, 0x55, 0x44, 0x41, 0x5f, 0x50, 0x52, 0x45, 0x43, 0x5f, 0x53, 0x51, 0x52, 0x54
        /*001b*/ 	.byte	0x00
.L_1:


//--------------------- .nv.constant0.triton_poi_fused_add_div_mean_pow_sqrt_0 --------------------------
	.section	.nv.constant0.triton_poi_fused_add_div_mean_pow_sqrt_0,"a",@progbits
	.sectionflags	@""
	.align	4
.nv.constant0.triton_poi_fused_add_div_mean_pow_sqrt_0:
	.zero		548
